	.headerflags	@"EF_CUDA_TEXMODE_UNIFIED EF_CUDA_64BIT_ADDRESS EF_CUDA_ACCELERATORS EF_CUDA_SM90 EF_CUDA_VIRTUAL_SM(EF_CUDA_SM90)"
	.elftype	@"ET_EXEC"


//--------------------- .nv.info                  --------------------------
	.section	.nv.info,"",@"SHT_CUDA_INFO"
	.align	4


	//----- nvinfo : EIATTR_REGCOUNT
	.align		4
        /*0000*/ 	.byte	0x04, 0x2f
        /*0002*/ 	.short	(.L_3 - .L_2)
	.align		4
.L_2:
        /*0004*/ 	.word	index@(triton_poi_fused__native_batch_norm_legit_no_training_relu_25)
        /*0008*/ 	.word	0x00000011


	//----- nvinfo : EIATTR_MIN_STACK_SIZE
	.align		4
.L_3:
        /*000c*/ 	.byte	0x04, 0x12
        /*000e*/ 	.short	(.L_5 - .L_4)
	.align		4
.L_4:
        /*0010*/ 	.word	index@(triton_poi_fused__native_batch_norm_legit_no_training_relu_25)
        /*0014*/ 	.word	0x00000000


	//----- nvinfo : EIATTR_FRAME_SIZE
	.align		4
.L_5:
        /*0018*/ 	.byte	0x04, 0x11
        /*001a*/ 	.short	(.L_7 - .L_6)
	.align		4
.L_6:
        /*001c*/ 	.word	index@(triton_poi_fused__native_batch_norm_legit_no_training_relu_25)
        /*0020*/ 	.word	0x00000000


	//----- nvinfo : EIATTR_MIN_STACK_SIZE
	.align		4
.L_7:
        /*0024*/ 	.byte	0x04, 0x12
        /*0026*/ 	.short	(.L_9 - .L_8)
	.align		4
.L_8:
        /*0028*/ 	.word	index@(triton_poi_fused__native_batch_norm_legit_no_training_relu_25)
        /*002c*/ 	.word	0x00000000
.L_9:


//--------------------- .nv.info.triton_poi_fused__native_batch_norm_legit_no_training_relu_25 --------------------------
	.section	.nv.info.triton_poi_fused__native_batch_norm_legit_no_training_relu_25,"",@"SHT_CUDA_INFO"
	.sectionflags	@""
	.align	4


	//----- nvinfo : EIATTR_CUDA_API_VERSION
	.align		4
        /*0000*/ 	.byte	0x04, 0x37
        /*0002*/ 	.short	(.L_11 - .L_10)
.L_10:
        /*0004*/ 	.word	0x0000007c


	//----- nvinfo : EIATTR_KPARAM_INFO
	.align		4
.L_11:
        /*0008*/ 	.byte	0x04, 0x17
        /*000a*/ 	.short	(.L_13 - .L_12)
.L_12:
        /*000c*/ 	.word	0x00000000
        /*0010*/ 	.short	0x0006
        /*0012*/ 	.short	0x0030
        /*0014*/ 	.byte	0x00, 0xf0, 0x11, 0x00


	//----- nvinfo : EIATTR_KPARAM_INFO
	.align		4
.L_13:
        /*0018*/ 	.byte	0x04, 0x17
        /*001a*/ 	.short	(.L_15 - .L_14)
.L_14:
        /*001c*/ 	.word	0x00000000
        /*0020*/ 	.short	0x0005
        /*0022*/ 	.short	0x0028
        /*0024*/ 	.byte	0x00, 0xf4, 0x21, 0x00


	//----- nvinfo : EIATTR_KPARAM_INFO
	.align		4
.L_15:
        /*0028*/ 	.byte	0x04, 0x17
        /*002a*/ 	.short	(.L_17 - .L_16)
.L_16:
        /*002c*/ 	.word	0x00000000
        /*0030*/ 	.short	0x0004
        /*0032*/ 	.short	0x0020
        /*0034*/ 	.byte	0x00, 0xf4, 0x21, 0x00


	//----- nvinfo : EIATTR_KPARAM_INFO
	.align		4
.L_17:
        /*0038*/ 	.byte	0x04, 0x17
        /*003a*/ 	.short	(.L_19 - .L_18)
.L_18:
        /*003c*/ 	.word	0x00000000
        /*0040*/ 	.short	0x0003
        /*0042*/ 	.short	0x0018
        /*0044*/ 	.byte	0x00, 0xf4, 0x21, 0x00


	//----- nvinfo : EIATTR_KPARAM_INFO
	.align		4
.L_19:
        /*0048*/ 	.byte	0x04, 0x17
        /*004a*/ 	.short	(.L_21 - .L_20)
.L_20:
        /*004c*/ 	.word	0x00000000
        /*0050*/ 	.short	0x0002
        /*0052*/ 	.short	0x0010
        /*0054*/ 	.byte	0x00, 0xf4, 0x21, 0x00


	//----- nvinfo : EIATTR_KPARAM_INFO
	.align		4
.L_21:
        /*0058*/ 	.byte	0x04, 0x17
        /*005a*/ 	.short	(.L_23 - .L_22)
.L_22:
        /*005c*/ 	.word	0x00000000
        /*0060*/ 	.short	0x0001
        /*0062*/ 	.short	0x0008
        /*0064*/ 	.byte	0x00, 0xf4, 0x21, 0x00


	//----- nvinfo : EIATTR_KPARAM_INFO
	.align		4
.L_23:
        /*0068*/ 	.byte	0x04, 0x17
        /*006a*/ 	.short	(.L_25 - .L_24)
.L_24:
        /*006c*/ 	.word	0x00000000
        /*0070*/ 	.short	0x0000
        /*0072*/ 	.short	0x0000
        /*0074*/ 	.byte	0x00, 0xf4, 0x21, 0x00


	//----- nvinfo : EIATTR_SPARSE_MMA_MASK
	.align		4
.L_25:
        /*0078*/ 	.byte	0x03, 0x50
        /*007a*/ 	.short	0x0000


	//----- nvinfo : EIATTR_MAXREG_COUNT
	.align		4
        /*007c*/ 	.byte	0x03, 0x1b
        /*007e*/ 	.short	0x00ff


	//----- nvinfo : EIATTR_EXIT_INSTR_OFFSETS
	.align		4
        /*0080*/ 	.byte	0x04, 0x1c
        /*0082*/ 	.short	(.L_27 - .L_26)


	//   ....[0]....
.L_26:
        /*0084*/ 	.word	0x00000350


	//----- nvinfo : EIATTR_REQNTID
	.align		4
.L_27:
        /*0088*/ 	.byte	0x04, 0x10
        /*008a*/ 	.short	(.L_29 - .L_28)
.L_28:
        /*008c*/ 	.word	0x00000080
        /*0090*/ 	.word	0x00000001
        /*0094*/ 	.word	0x00000001


	//----- nvinfo : EIATTR_CBANK_PARAM_SIZE
	.align		4
.L_29:
        /*0098*/ 	.byte	0x03, 0x19
        /*009a*/ 	.short	0x0034


	//----- nvinfo : EIATTR_PARAM_CBANK
	.align		4
        /*009c*/ 	.byte	0x04, 0x0a
        /*009e*/ 	.short	(.L_31 - .L_30)
	.align		4
.L_30:
        /*00a0*/ 	.word	index@(.nv.constant0.triton_poi_fused__native_batch_norm_legit_no_training_relu_25)
        /*00a4*/ 	.short	0x0210
        /*00a6*/ 	.short	0x0034


	//----- nvinfo : EIATTR_SW_WAR
	.align		4
.L_31:
        /*00a8*/ 	.byte	0x04, 0x36
        /*00aa*/ 	.short	(.L_33 - .L_32)
.L_32:
        /*00ac*/ 	.word	0x00000008
.L_33:


//--------------------- .nv.callgraph             --------------------------
	.section	.nv.callgraph,"",@"SHT_CUDA_CALLGRAPH"
	.align	4
	.sectionentsize	8
	.align		4
        /*0000*/ 	.word	0x00000000
	.align		4
        /*0004*/ 	.word	0xffffffff
	.align		4
        /*0008*/ 	.word	0x00000000
	.align		4
        /*000c*/ 	.word	0xfffffffe
	.align		4
        /*0010*/ 	.word	0x00000000
	.align		4
        /*0014*/ 	.word	0xfffffffd
	.align		4
        /*0018*/ 	.word	0x00000000
	.align		4
        /*001c*/ 	.word	0xfffffffc


//--------------------- .nv.constant4             --------------------------
	.section	.nv.constant4,"a",@progbits
	.align	8
	.align		8
.nv.constant4:
        /*0000*/ 	.dword	_$_str
	.align		8
        /*0008*/ 	.dword	_$_str_$_2


//--------------------- .text.triton_poi_fused__native_batch_norm_legit_no_training_relu_25 --------------------------
	.section	.text.triton_poi_fused__native_batch_norm_legit_no_training_relu_25,"ax",@progbits
	.align	128
        .global         triton_poi_fused__native_batch_norm_legit_no_training_relu_25
        .type           triton_poi_fused__native_batch_norm_legit_no_training_relu_25,@function
        .size           triton_poi_fused__native_batch_norm_legit_no_training_relu_25,(.L_x_1 - triton_poi_fused__native_batch_norm_legit_no_training_relu_25)
        .other          triton_poi_fused__native_batch_norm_legit_no_training_relu_25,@"STO_CUDA_ENTRY STV_DEFAULT"
triton_poi_fused__native_batch_norm_legit_no_training_relu_25:
.text.triton_poi_fused__native_batch_norm_legit_no_training_relu_25:
[----:B------:R-:W-:Y:S01]  /*0000*/  LDC R1, c[0x0][0x28] ;  /* 0x00000a00ff017b82 */ /* 0x000fe20000000800 */
[----:B------:R-:W1:Y:S07]  /*0010*/  S2R R0, SR_TID.X ;  /* 0x0000000000007919 */ /* 0x000e6e0000002100 */
[----:B------:R-:W2:Y:S01]  /*0020*/  LDC.64 R6, c[0x0][0x220] ;  /* 0x00008800ff067b82 */ /* 0x000ea20000000a00 */
[----:B------:R-:W-:Y:S01]  /*0030*/  ULDC.64 UR4, c[0x0][0x208] ;  /* 0x0000820000047ab9 */ /* 0x000fe20000000a00 */
[----:B------:R-:W3:Y:S06]  /*0040*/  S2R R5, SR_CTAID.X ;  /* 0x0000000000057919 */ /* 0x000eec0000002500 */
[----:B------:R-:W4:Y:S08]  /*0050*/  LDC.64 R8, c[0x0][0x228] ;  /* 0x00008a00ff087b82 */ /* 0x000f300000000a00 */
[----:B------:R-:W5:Y:S01]  /*0060*/  LDC.64 R10, c[0x0][0x230] ;  /* 0x00008c00ff0a7b82 */ /* 0x000f620000000a00 */
[----:B-1----:R-:W-:-:S02]  /*0070*/  SHF.L.U32 R0, R0, 0x1, RZ ;  /* 0x0000000100007819 */ /* 0x002fc400000006ff */
[----:B---3--:R-:W-:Y:S02]  /*0080*/  SHF.R.S32.HI R3, RZ, 0x17, R5 ;  /* 0x00000017ff037819 */ /* 0x008fe40000011405 */
[----:B------:R-:W-:Y:S02]  /*0090*/  LOP3.LUT R0, R0, 0xfe, RZ, 0xc0, !PT ;  /* 0x000000fe00007812 */ /* 0x000fe400078ec0ff */
[----:B------:R-:W-:Y:S02]  /*00a0*/  SGXT R3, R3, 0x1 ;  /* 0x000000010303781a */ /* 0x000fe40000000200 */
[----:B------:R-:W-:Y:S02]  /*00b0*/  LEA R0, R5, R0, 0x8 ;  /* 0x0000000005007211 */ /* 0x000fe400078e40ff */
[----:B------:R-:W1:Y:S02]  /*00c0*/  LDC.64 R4, c[0x0][0x218] ;  /* 0x00008600ff047b82 */ /* 0x000e640000000a00 */
[----:B------:R-:W-:-:S04]  /*00d0*/  LEA.HI R3, R3, R0, RZ, 0x6 ;  /* 0x0000000003037211 */ /* 0x000fc800078f30ff */
[----:B------:R-:W-:-:S04]  /*00e0*/  SHF.R.S32.HI R3, RZ, 0x6, R3 ;  /* 0x00000006ff037819 */ /* 0x000fc80000011403 */
[----:B------:R-:W-:-:S04]  /*00f0*/  LEA.HI R2, R3, R3, RZ, 0x7 ;  /* 0x0000000303027211 */ /* 0x000fc800078f38ff */
[----:B------:R-:W-:-:S04]  /*0100*/  LOP3.LUT R2, R2, 0xffffff80, RZ, 0xc0, !PT ;  /* 0xffffff8002027812 */ /* 0x000fc800078ec0ff */
[----:B------:R-:W-:Y:S02]  /*0110*/  IADD3 R13, R3, -R2, RZ ;  /* 0x80000002030d7210 */ /* 0x000fe40007ffe0ff */
[----:B------:R-:W3:Y:S03]  /*0120*/  LDC.64 R2, c[0x0][0x210] ;  /* 0x00008400ff027b82 */ /* 0x000ee60000000a00 */
[----:B--2---:R-:W-:-:S06]  /*0130*/  IMAD.WIDE R6, R13, 0x4, R6 ;  /* 0x000000040d067825 */ /* 0x004fcc00078e0206 */
[----:B------:R-:W2:Y:S01]  /*0140*/  LDG.E.EL R6, desc[UR4][R6.64] ;  /* 0x0000000406067981 */ /* 0x000ea2000c2e1900 */
[----:B-1----:R-:W-:-:S05]  /*0150*/  IMAD.WIDE R4, R13, 0x4, R4 ;  /* 0x000000040d047825 */ /* 0x002fca00078e0204 */
[----:B------:R1:W2:Y:S01]  /*0160*/  LDG.E.EL R12, desc[UR4][R4.64] ;  /* 0x00000004040c7981 */ /* 0x0002a2000c2e1900 */
[----:B---3--:R-:W-:Y:S01]  /*0170*/  IMAD.WIDE R2, R0, 0x4, R2 ;  /* 0x0000000400027825 */ /* 0x008fe200078e0202 */
[----:B------:R-:W-:Y:S01]  /*0180*/  HFMA2.MMA R14, -RZ, RZ, 1.625, 0 ;  /* 0x3e800000ff0e7435 */ /* 0x000fe200000001ff */
[----:B-1----:R-:W1:Y:S04]  /*0190*/  LDC.64 R4, c[0x0][0x238] ;  /* 0x00008e00ff047b82 */ /* 0x002e680000000a00 */
[----:B------:R-:W3:Y:S01]  /*01a0*/  LDG.E.64 R2, desc[UR4][R2.64] ;  /* 0x0000000402027981 */ /* 0x000ee2000c1e1b00 */
[----:B----4-:R-:W-:-:S04]  /*01b0*/  IMAD.WIDE R8, R13, 0x4, R8 ;  /* 0x000000040d087825 */ /* 0x010fc800078e0208 */
[----:B-----5:R-:W-:Y:S02]  /*01c0*/  IMAD.WIDE R10, R13, 0x4, R10 ;  /* 0x000000040d0a7825 */ /* 0x020fe400078e020a */
[----:B------:R-:W4:Y:S04]  /*01d0*/  LDG.E.EL R8, desc[UR4][R8.64] ;  /* 0x0000000408087981 */ /* 0x000f28000c2e1900 */
[----:B------:R-:W4:Y:S01]  /*01e0*/  LDG.E.EL R11, desc[UR4][R10.64] ;  /* 0x000000040a0b7981 */ /* 0x000f22000c2e1900 */
[----:B-1----:R-:W-:-:S04]  /*01f0*/  IMAD.WIDE R4, R0, 0x4, R4 ;  /* 0x0000000400047825 */ /* 0x002fc800078e0204 */
[----:B--2---:R-:W-:-:S04]  /*0200*/  FADD R6, R6, 9.9999997473787516356e-06 ;  /* 0x3727c5ac06067421 */ /* 0x004fc80000000000 */
[----:B------:R-:W1:Y:S02]  /*0210*/  MUFU.SQRT R7, R6 ;  /* 0x0000000600077308 */ /* 0x000e640000002000 */
[C---:B-1----:R-:W-:Y:S02]  /*0220*/  FSETP.GT.AND P0, PT, R7.reuse, 8.50705917302346158658e+37, PT ;  /* 0x7e8000000700780b */ /* 0x042fe40003f04000 */
[----:B------:R-:W-:-:S11]  /*0230*/  FSETP.GEU.AND P1, PT, R7, 1.175494350822287508e-38, PT ;  /* 0x008000000700780b */ /* 0x000fd60003f2e000 */
[----:B------:R-:W-:-:S04]  /*0240*/  @P0 FMUL R7, R7, 0.25 ;  /* 0x3e80000007070820 */ /* 0x000fc80000400000 */
[----:B------:R-:W-:-:S06]  /*0250*/  @!P1 FMUL R7, R7, 16777216 ;  /* 0x4b80000007079820 */ /* 0x000fcc0000400000 */
[----:B------:R-:W1:Y:S01]  /*0260*/  MUFU.RCP R7, R7 ;  /* 0x0000000700077308 */ /* 0x000e620000001000 */
[----:B------:R-:W-:Y:S01]  /*0270*/  FSEL R14, R14, 1, P0 ;  /* 0x3f8000000e0e7808 */ /* 0x000fe20000000000 */
[----:B---3--:R-:W-:-:S04]  /*0280*/  FADD R2, R2, -R12 ;  /* 0x8000000c02027221 */ /* 0x008fc80000000000 */
[----:B------:R-:W-:Y:S01]  /*0290*/  @!P1 FMUL R14, R14, 16777216 ;  /* 0x4b8000000e0e9820 */ /* 0x000fe20000400000 */
[----:B------:R-:W-:-:S03]  /*02a0*/  FADD R3, R3, -R12 ;  /* 0x8000000c03037221 */ /* 0x000fc60000000000 */
[----:B-1----:R-:W-:-:S04]  /*02b0*/  FMUL R14, R7, R14 ;  /* 0x0000000e070e7220 */ /* 0x002fc80000400000 */
[-C--:B------:R-:W-:Y:S01]  /*02c0*/  FMUL R2, R2, R14.reuse ;  /* 0x0000000e02027220 */ /* 0x080fe20000400000 */
[----:B------:R-:W-:-:S03]  /*02d0*/  FMUL R14, R3, R14 ;  /* 0x0000000e030e7220 */ /* 0x000fc60000400000 */
[C-C-:B----4-:R-:W-:Y:S01]  /*02e0*/  FFMA R2, R8.reuse, R2, R11.reuse ;  /* 0x0000000208027223 */ /* 0x150fe2000000000b */
[----:B------:R-:W-:-:S04]  /*02f0*/  FFMA R14, R8, R14, R11 ;  /* 0x0000000e080e7223 */ /* 0x000fc8000000000b */
[----:B------:R-:W-:Y:S02]  /*0300*/  FSETP.GEU.AND P0, PT, R2, RZ, PT ;  /* 0x000000ff0200720b */ /* 0x000fe40003f0e000 */
[----:B------:R-:W-:Y:S02]  /*0310*/  FSETP.GEU.AND P1, PT, R14, RZ, PT ;  /* 0x000000ff0e00720b */ /* 0x000fe40003f2e000 */
[----:B------:R-:W-:Y:S02]  /*0320*/  FSEL R2, R2, RZ, P0 ;  /* 0x000000ff02027208 */ /* 0x000fe40000000000 */
[----:B------:R-:W-:-:S05]  /*0330*/  FSEL R3, R14, RZ, P1 ;  /* 0x000000ff0e037208 */ /* 0x000fca0000800000 */
[----:B------:R-:W-:Y:S01]  /*0340*/  STG.E.64 desc[UR4][R4.64], R2 ;  /* 0x0000000204007986 */ /* 0x000fe2000c101b04 */
[----:B------:R-:W-:Y:S05]  /*0350*/  EXIT ;  /* 0x000000000000794d */ /* 0x000fea0003800000 */
.L_x_0:
[----:B------:R-:W-:-:S00]  /*0360*/  BRA `(.L_x_0) ;  /* 0xfffffffc00fc7947 */ /* 0x000fc0000383ffff */
[----:B------:R-:W-:-:S00]  /*0370*/  NOP ;  /* 0x0000000000007918 */ /* 0x000fc00000000000 */
        /* <DEDUP_REMOVED lines=8> */
.L_x_1:


//--------------------- .nv.global.init           --------------------------
	.section	.nv.global.init,"aw",@progbits
.nv.global.init:
	.type		_$_str,@object
	.size		_$_str,(_$_str_$_2 - _$_str)
_$_str:
        /*0000*/ 	.byte	0x5f, 0x5f, 0x43, 0x55, 0x44, 0x41, 0x5f, 0x46, 0x54, 0x5a, 0x00
	.type		_$_str_$_2,@object
	.size		_$_str_$_2,(.L_1 - _$_str_$_2)
_$_str_$_2:
        /*000b*/ 	.byte	0x5f, 0x5f, 0x43, 0x55, 0x44, 0x41, 0x5f, 0x50, 0x52, 0x45, 0x43, 0x5f, 0x53, 0x51, 0x52, 0x54
        /*001b*/ 	.byte	0x00
.L_1:


//--------------------- .nv.constant0.triton_poi_fused__native_batch_norm_legit_no_training_relu_25 --------------------------
	.section	.nv.constant0.triton_poi_fused__native_batch_norm_legit_no_training_relu_25,"a",@progbits
	.sectionflags	@""
	.align	4
.nv.constant0.triton_poi_fused__native_batch_norm_legit_no_training_relu_25:
	.zero		580
